//
// Generated by NVIDIA NVVM Compiler
//
// Compiler Build ID: CL-36424714
// Cuda compilation tools, release 13.0, V13.0.88
// Based on NVVM 20.0.0
//

.version 9.0
.target sm_100
.address_size 64

	// .globl	_Z12helloFromGPUv
.extern .func  (.param .b32 func_retval0) vprintf
(
	.param .b64 vprintf_param_0,
	.param .b64 vprintf_param_1
)
;
.global .align 1 .b8 $str[24] = {72, 101, 108, 108, 111, 32, 87, 111, 114, 108, 100, 45, 84, 104, 114, 101, 97, 100, 58, 32, 37, 100, 10};

.visible .entry _Z12helloFromGPUv()
{
	.local .align 8 .b8 	__local_depot0[8];
	.reg .b64 	%SP;
	.reg .b64 	%SPL;
	.reg .b32 	%r<4>;
	.reg .b64 	%rd<5>;

	mov.u64 	%SPL, __local_depot0;
	cvta.local.u64 	%SP, %SPL;
	add.u64 	%rd1, %SP, 0;
	add.u64 	%rd2, %SPL, 0;
	mov.u32 	%r1, %tid.x;
	st.local.u32 	[%rd2], %r1;
	mov.u64 	%rd3, $str;
	cvta.global.u64 	%rd4, %rd3;
	{ // callseq 0, 0
	.param .b64 param0;
	st.param.b64 	[param0], %rd4;
	.param .b64 param1;
	st.param.b64 	[param1], %rd1;
	.param .b32 retval0;
	call.uni (retval0), 
	vprintf, 
	(
	param0, 
	param1
	);
	ld.param.b32 	%r2, [retval0];
	} // callseq 0
	ret;

}


// ===== COMPILED SASS (sm_100) =====

	.target	sm_100

	.elftype	@"ET_EXEC"


//--------------------- .note.nv.tkinfo           --------------------------
	.section	.note.nv.tkinfo,"",@"SHT_NOTE"
	.sectionflags	@"SHF_NOTE_NV_TKINFO"
	.tkinfo
        /*0018*/ 	.word	0x00000002
        /*0030*/ 	.string	""
        /*0030*/ 	.string	"ptxas"
        /*0030*/ 	.string	"Cuda compilation tools, release 13.0, V13.0.88"
        /*0030*/ 	.string	"Build cuda_13.0.r13.0/compiler.36424714_0"
        /*0030*/ 	.string	"-arch sm_100 -m 64 "



//--------------------- .note.nv.cuinfo           --------------------------
	.section	.note.nv.cuinfo,"",@"SHT_NOTE"
	.sectionflags	@"SHF_NOTE_NV_CUINFO"
        /*0018*/ 	.short	0x0002
        /*001a*/ 	.short	0x0064
        /*001c*/ 	.short	0x0082
	.zero		2


//--------------------- .nv.info                  --------------------------
	.section	.nv.info,"",@"SHT_CUDA_INFO"
	.align	4


	//----- nvinfo : EIATTR_REGCOUNT
	.align		4
        /*0000*/ 	.byte	0x04, 0x2f
        /*0002*/ 	.short	(.L_2 - .L_1)
	.align		4
.L_1:
        /*0004*/ 	.word	index@(_Z12helloFromGPUv)
        /*0008*/ 	.word	0x00000018


	//----- nvinfo : EIATTR_FRAME_SIZE
	.align		4
.L_2:
        /*000c*/ 	.byte	0x04, 0x11
        /*000e*/ 	.short	(.L_4 - .L_3)
	.align		4
.L_3:
        /*0010*/ 	.word	index@(_Z12helloFromGPUv)
        /*0014*/ 	.word	0x00000008


	//----- nvinfo : EIATTR_MIN_STACK_SIZE
	.align		4
.L_4:
        /*0018*/ 	.byte	0x04, 0x12
        /*001a*/ 	.short	(.L_6 - .L_5)
	.align		4
.L_5:
        /*001c*/ 	.word	index@(_Z12helloFromGPUv)
        /*0020*/ 	.word	0x00000008
.L_6:


//--------------------- .nv.compat                --------------------------
	.section	.nv.compat,"",@"SHT_CUDA_COMPAT_INFO"
	.align	4
        /*0000*/ 	.byte	0x02, 0x09, 0x00, 0x00, 0x02, 0x02, 0x01, 0x00, 0x02, 0x05, 0x05, 0x00, 0x03, 0x07, 0x01, 0x01
        /*0010*/ 	.byte	0x02, 0x03, 0x00, 0x00, 0x02, 0x06, 0x01, 0x00, 0x04, 0x0b, 0x08, 0x00, 0x09, 0x00, 0x00, 0x00
        /*0020*/ 	.byte	0x00, 0x00, 0x00, 0x00


//--------------------- .nv.info._Z12helloFromGPUv --------------------------
	.section	.nv.info._Z12helloFromGPUv,"",@"SHT_CUDA_INFO"
	.sectionflags	@""
	.align	4


	//----- nvinfo : EIATTR_CUDA_API_VERSION
	.align		4
        /*0000*/ 	.byte	0x04, 0x37
        /*0002*/ 	.short	(.L_8 - .L_7)
.L_7:
        /*0004*/ 	.word	0x00000082


	//----- nvinfo : EIATTR_SPARSE_MMA_MASK
	.align		4
.L_8:
        /*0008*/ 	.byte	0x03, 0x50
        /*000a*/ 	.short	0x0000


	//----- nvinfo : EIATTR_MAXREG_COUNT
	.align		4
        /*000c*/ 	.byte	0x03, 0x1b
        /*000e*/ 	.short	0x00ff


	//----- nvinfo : EIATTR_EXTERNS
	.align		4
        /*0010*/ 	.byte	0x04, 0x0f
        /*0012*/ 	.short	(.L_10 - .L_9)


	//   ....[0]....
	.align		4
.L_9:
        /*0014*/ 	.word	index@(vprintf)


	//----- nvinfo : EIATTR_MERCURY_ISA_VERSION
	.align		4
.L_10:
        /*0018*/ 	.byte	0x03, 0x5f
        /*001a*/ 	.short	0x0101


	//----- nvinfo : EIATTR_VRC_CTA_INIT_COUNT
	.align		4
        /*001c*/ 	.byte	0x02, 0x4a
	.zero		1
	.zero		1


	//----- nvinfo : EIATTR_SYSCALL_OFFSETS
	.align		4
        /*0020*/ 	.byte	0x04, 0x46
        /*0022*/ 	.short	(.L_12 - .L_11)


	//   ....[0]....
.L_11:
        /*0024*/ 	.word	0x000000e0


	//----- nvinfo : EIATTR_EXIT_INSTR_OFFSETS
	.align		4
.L_12:
        /*0028*/ 	.byte	0x04, 0x1c
        /*002a*/ 	.short	(.L_14 - .L_13)


	//   ....[0]....
.L_13:
        /*002c*/ 	.word	0x000000f0


	//----- nvinfo : EIATTR_SW_WAR
	.align		4
.L_14:
        /*0030*/ 	.byte	0x04, 0x36
        /*0032*/ 	.short	(.L_16 - .L_15)
.L_15:
        /*0034*/ 	.word	0x00000008
.L_16:


//--------------------- .nv.callgraph             --------------------------
	.section	.nv.callgraph,"",@"SHT_CUDA_CALLGRAPH"
	.align	4
	.sectionentsize	8
	.align		4
        /*0000*/ 	.word	0x00000000
	.align		4
        /*0004*/ 	.word	0xffffffff
	.align		4
        /*0008*/ 	.word	index@(_Z12helloFromGPUv)
	.align		4
        /*000c*/ 	.word	index@(vprintf)
	.align		4
        /*0010*/ 	.word	0x00000000
	.align		4
        /*0014*/ 	.word	0xfffffffe
	.align		4
        /*0018*/ 	.word	0x00000000
	.align		4
        /*001c*/ 	.word	0xfffffffd
	.align		4
        /*0020*/ 	.word	0x00000000
	.align		4
        /*0024*/ 	.word	0xfffffffc


//--------------------- .nv.constant4             --------------------------
	.section	.nv.constant4,"a",@progbits
	.align	8
	.align		8
.nv.constant4:
        /*0000*/ 	.dword	vprintf
	.align		8
        /*0008*/ 	.dword	$str


//--------------------- .text._Z12helloFromGPUv   --------------------------
	.section	.text._Z12helloFromGPUv,"ax",@progbits
	.align	128
        .global         _Z12helloFromGPUv
        .type           _Z12helloFromGPUv,@function
        .size           _Z12helloFromGPUv,(.L_x_2 - _Z12helloFromGPUv)
        .other          _Z12helloFromGPUv,@"STO_CUDA_ENTRY STV_DEFAULT"
_Z12helloFromGPUv:
.text._Z12helloFromGPUv:
[----:B------:R-:W0:Y:S01]  /*0000*/  LDC R1, c[0x0][0x37c] ;  /* 0x0000df00ff017b82 */ /* 0x000e220000000800 */
[----:B------:R-:W1:Y:S01]  /*0010*/  S2R R8, SR_TID.X ;  /* 0x0000000000087919 */ /* 0x000e620000002100 */
[----:B0-----:R-:W-:Y:S01]  /*0020*/  VIADD R1, R1, 0xfffffff8 ;  /* 0xfffffff801017836 */ /* 0x001fe20000000000 */
[----:B------:R-:W-:Y:S01]  /*0030*/  MOV R0, 0x0 ;  /* 0x0000000000007802 */ /* 0x000fe20000000f00 */
[----:B------:R-:W0:Y:S04]  /*0040*/  LDCU UR4, c[0x0][0x2f8] ;  /* 0x00005f00ff0477ac */ /* 0x000e280008000800 */
[----:B------:R2:W3:Y:S01]  /*0050*/  LDC.64 R2, c[0x4][R0] ;  /* 0x0100000000027b82 */ /* 0x0004e20000000a00 */
[----:B------:R-:W4:Y:S01]  /*0060*/  LDCU.64 UR6, c[0x4][0x8] ;  /* 0x01000100ff0677ac */ /* 0x000f220008000a00 */
[----:B------:R-:W5:Y:S01]  /*0070*/  LDCU UR5, c[0x0][0x2fc] ;  /* 0x00005f80ff0577ac */ /* 0x000f620008000800 */
[----:B0-----:R-:W-:Y:S01]  /*0080*/  IADD3 R6, P0, PT, R1, UR4, RZ ;  /* 0x0000000401067c10 */ /* 0x001fe2000ff1e0ff */
[----:B----4-:R-:W-:Y:S01]  /*0090*/  IMAD.U32 R4, RZ, RZ, UR6 ;  /* 0x00000006ff047e24 */ /* 0x010fe2000f8e00ff */
[----:B------:R-:W-:-:S03]  /*00a0*/  MOV R5, UR7 ;  /* 0x0000000700057c02 */ /* 0x000fc60008000f00 */
[----:B-----5:R-:W-:Y:S01]  /*00b0*/  IMAD.X R7, RZ, RZ, UR5, P0 ;  /* 0x00000005ff077e24 */ /* 0x020fe200080e06ff */
[----:B-1----:R2:W-:Y:S07]  /*00c0*/  STL [R1], R8 ;  /* 0x0000000801007387 */ /* 0x0025ee0000100800 */
[----:B------:R-:W-:-:S07]  /*00d0*/  LEPC R20, `(.L_x_0) ;  /* 0x000000001014794e */ /* 0x000fce0000000000 */
[----:B--23--:R-:W-:Y:S05]  /*00e0*/  CALL.ABS.NOINC R2 ;  /* 0x0000000002007343 */ /* 0x00cfea0003c00000 */
.L_x_0:
[----:B------:R-:W-:Y:S05]  /*00f0*/  EXIT ;  /* 0x000000000000794d */ /* 0x000fea0003800000 */
.L_x_1:
[----:B------:R-:W-:-:S00]  /*0100*/  BRA `(.L_x_1) ;  /* 0xfffffffc00fc7947 */ /* 0x000fc0000383ffff */
[----:B------:R-:W-:-:S00]  /*0110*/  NOP ;  /* 0x0000000000007918 */ /* 0x000fc00000000000 */
        /* <DEDUP_REMOVED lines=14> */
.L_x_2:


//--------------------- .nv.global.init           --------------------------
	.section	.nv.global.init,"aw",@progbits
.nv.global.init:
	.type		$str,@object
	.size		$str,(.L_0 - $str)
$str:
        /*0000*/ 	.byte	0x48, 0x65, 0x6c, 0x6c, 0x6f, 0x20, 0x57, 0x6f, 0x72, 0x6c, 0x64, 0x2d, 0x54, 0x68, 0x72, 0x65
        /*0010*/ 	.byte	0x61, 0x64, 0x3a, 0x20, 0x25, 0x64, 0x0a, 0x00
.L_0:


//--------------------- .nv.shared.reserved.0     --------------------------
	.section	.nv.shared.reserved.0,"aw",@nobits
	.weak		__nv_reservedSMEM_offset_0_alias
	.size		__nv_reservedSMEM_offset_0_alias, 0, 64
	.other		__nv_reservedSMEM_offset_0_alias,@"STO_CUDA_RESERVED_SHARED STV_DEFAULT"
__nv_reservedSMEM_offset_0_alias:
	.zero		0
	.zero		64


//--------------------- .nv.constant0._Z12helloFromGPUv --------------------------
	.section	.nv.constant0._Z12helloFromGPUv,"a",@progbits
	.sectionflags	@""
	.align	4
.nv.constant0._Z12helloFromGPUv:
	.zero		896


//--------------------- SYMBOLS --------------------------

	.type		.nv.reservedSmem.offset0,@object
	.size		.nv.reservedSmem.offset0,0x4
	.type		vprintf,@function
